//
// Generated by NVIDIA NVVM Compiler
//
// Compiler Build ID: CL-36424714
// Cuda compilation tools, release 13.0, V13.0.88
// Based on NVVM 20.0.0
//

.version 9.0
.target sm_100
.address_size 64

	// .globl	_Z14innerprod_cudaPfS_S_i

.visible .entry _Z14innerprod_cudaPfS_S_i(
	.param .u64 .ptr .align 1 _Z14innerprod_cudaPfS_S_i_param_0,
	.param .u64 .ptr .align 1 _Z14innerprod_cudaPfS_S_i_param_1,
	.param .u64 .ptr .align 1 _Z14innerprod_cudaPfS_S_i_param_2,
	.param .u32 _Z14innerprod_cudaPfS_S_i_param_3
)
{
	.reg .pred 	%p<2>;
	.reg .b32 	%r<6>;
	.reg .b32 	%f<5>;
	.reg .b64 	%rd<10>;

	ld.param.u64 	%rd1, [_Z14innerprod_cudaPfS_S_i_param_0];
	ld.param.u64 	%rd2, [_Z14innerprod_cudaPfS_S_i_param_1];
	ld.param.u64 	%rd3, [_Z14innerprod_cudaPfS_S_i_param_2];
	ld.param.u32 	%r2, [_Z14innerprod_cudaPfS_S_i_param_3];
	mov.u32 	%r3, %ntid.x;
	mov.u32 	%r4, %ctaid.x;
	mov.u32 	%r5, %tid.x;
	mad.lo.s32 	%r1, %r3, %r4, %r5;
	setp.ge.s32 	%p1, %r1, %r2;
	@%p1 bra 	$L__BB0_2;
	cvta.to.global.u64 	%rd4, %rd1;
	cvta.to.global.u64 	%rd5, %rd2;
	cvta.to.global.u64 	%rd6, %rd3;
	mul.wide.s32 	%rd7, %r1, 4;
	add.s64 	%rd8, %rd4, %rd7;
	ld.global.f32 	%f1, [%rd8];
	add.s64 	%rd9, %rd5, %rd7;
	ld.global.f32 	%f2, [%rd9];
	ld.global.f32 	%f3, [%rd6];
	fma.rn.f32 	%f4, %f1, %f2, %f3;
	st.global.f32 	[%rd6], %f4;
	bar.sync 	0;
$L__BB0_2:
	ret;

}
	// .globl	_Z24innerprod_cuda_sinthreadPfS_S_i
.visible .entry _Z24innerprod_cuda_sinthreadPfS_S_i(
	.param .u64 .ptr .align 1 _Z24innerprod_cuda_sinthreadPfS_S_i_param_0,
	.param .u64 .ptr .align 1 _Z24innerprod_cuda_sinthreadPfS_S_i_param_1,
	.param .u64 .ptr .align 1 _Z24innerprod_cuda_sinthreadPfS_S_i_param_2,
	.param .u32 _Z24innerprod_cuda_sinthreadPfS_S_i_param_3
)
{
	.reg .pred 	%p<10>;
	.reg .b32 	%r<23>;
	.reg .b32 	%f<99>;
	.reg .b64 	%rd<30>;

	ld.param.u64 	%rd16, [_Z24innerprod_cuda_sinthreadPfS_S_i_param_0];
	ld.param.u64 	%rd17, [_Z24innerprod_cuda_sinthreadPfS_S_i_param_1];
	ld.param.u64 	%rd18, [_Z24innerprod_cuda_sinthreadPfS_S_i_param_2];
	ld.param.u32 	%r16, [_Z24innerprod_cuda_sinthreadPfS_S_i_param_3];
	cvta.to.global.u64 	%rd1, %rd18;
	cvta.to.global.u64 	%rd2, %rd17;
	cvta.to.global.u64 	%rd3, %rd16;
	setp.lt.s32 	%p1, %r16, 1;
	@%p1 bra 	$L__BB1_13;
	ld.global.f32 	%f95, [%rd1];
	and.b32  	%r1, %r16, 15;
	setp.lt.u32 	%p2, %r16, 16;
	mov.b32 	%r20, 0;
	@%p2 bra 	$L__BB1_4;
	and.b32  	%r20, %r16, 2147483632;
	neg.s32 	%r18, %r20;
	add.s64 	%rd27, %rd3, 32;
	add.s64 	%rd26, %rd2, 32;
$L__BB1_3:
	.pragma "nounroll";
	ld.global.f32 	%f11, [%rd27+-32];
	ld.global.f32 	%f12, [%rd26+-32];
	fma.rn.f32 	%f13, %f11, %f12, %f95;
	st.global.f32 	[%rd1], %f13;
	ld.global.f32 	%f14, [%rd27+-28];
	ld.global.f32 	%f15, [%rd26+-28];
	fma.rn.f32 	%f16, %f14, %f15, %f13;
	st.global.f32 	[%rd1], %f16;
	ld.global.f32 	%f17, [%rd27+-24];
	ld.global.f32 	%f18, [%rd26+-24];
	fma.rn.f32 	%f19, %f17, %f18, %f16;
	st.global.f32 	[%rd1], %f19;
	ld.global.f32 	%f20, [%rd27+-20];
	ld.global.f32 	%f21, [%rd26+-20];
	fma.rn.f32 	%f22, %f20, %f21, %f19;
	st.global.f32 	[%rd1], %f22;
	ld.global.f32 	%f23, [%rd27+-16];
	ld.global.f32 	%f24, [%rd26+-16];
	fma.rn.f32 	%f25, %f23, %f24, %f22;
	st.global.f32 	[%rd1], %f25;
	ld.global.f32 	%f26, [%rd27+-12];
	ld.global.f32 	%f27, [%rd26+-12];
	fma.rn.f32 	%f28, %f26, %f27, %f25;
	st.global.f32 	[%rd1], %f28;
	ld.global.f32 	%f29, [%rd27+-8];
	ld.global.f32 	%f30, [%rd26+-8];
	fma.rn.f32 	%f31, %f29, %f30, %f28;
	st.global.f32 	[%rd1], %f31;
	ld.global.f32 	%f32, [%rd27+-4];
	ld.global.f32 	%f33, [%rd26+-4];
	fma.rn.f32 	%f34, %f32, %f33, %f31;
	st.global.f32 	[%rd1], %f34;
	ld.global.f32 	%f35, [%rd27];
	ld.global.f32 	%f36, [%rd26];
	fma.rn.f32 	%f37, %f35, %f36, %f34;
	st.global.f32 	[%rd1], %f37;
	ld.global.f32 	%f38, [%rd27+4];
	ld.global.f32 	%f39, [%rd26+4];
	fma.rn.f32 	%f40, %f38, %f39, %f37;
	st.global.f32 	[%rd1], %f40;
	ld.global.f32 	%f41, [%rd27+8];
	ld.global.f32 	%f42, [%rd26+8];
	fma.rn.f32 	%f43, %f41, %f42, %f40;
	st.global.f32 	[%rd1], %f43;
	ld.global.f32 	%f44, [%rd27+12];
	ld.global.f32 	%f45, [%rd26+12];
	fma.rn.f32 	%f46, %f44, %f45, %f43;
	st.global.f32 	[%rd1], %f46;
	ld.global.f32 	%f47, [%rd27+16];
	ld.global.f32 	%f48, [%rd26+16];
	fma.rn.f32 	%f49, %f47, %f48, %f46;
	st.global.f32 	[%rd1], %f49;
	ld.global.f32 	%f50, [%rd27+20];
	ld.global.f32 	%f51, [%rd26+20];
	fma.rn.f32 	%f52, %f50, %f51, %f49;
	st.global.f32 	[%rd1], %f52;
	ld.global.f32 	%f53, [%rd27+24];
	ld.global.f32 	%f54, [%rd26+24];
	fma.rn.f32 	%f55, %f53, %f54, %f52;
	st.global.f32 	[%rd1], %f55;
	ld.global.f32 	%f56, [%rd27+28];
	ld.global.f32 	%f57, [%rd26+28];
	fma.rn.f32 	%f95, %f56, %f57, %f55;
	st.global.f32 	[%rd1], %f95;
	add.s32 	%r18, %r18, 16;
	add.s64 	%rd27, %rd27, 64;
	add.s64 	%rd26, %rd26, 64;
	setp.ne.s32 	%p3, %r18, 0;
	@%p3 bra 	$L__BB1_3;
$L__BB1_4:
	setp.eq.s32 	%p4, %r1, 0;
	@%p4 bra 	$L__BB1_13;
	and.b32  	%r7, %r16, 7;
	setp.lt.u32 	%p5, %r1, 8;
	@%p5 bra 	$L__BB1_7;
	mul.wide.u32 	%rd19, %r20, 4;
	add.s64 	%rd20, %rd3, %rd19;
	ld.global.f32 	%f58, [%rd20];
	add.s64 	%rd21, %rd2, %rd19;
	ld.global.f32 	%f59, [%rd21];
	fma.rn.f32 	%f60, %f58, %f59, %f95;
	st.global.f32 	[%rd1], %f60;
	ld.global.f32 	%f61, [%rd20+4];
	ld.global.f32 	%f62, [%rd21+4];
	fma.rn.f32 	%f63, %f61, %f62, %f60;
	st.global.f32 	[%rd1], %f63;
	ld.global.f32 	%f64, [%rd20+8];
	ld.global.f32 	%f65, [%rd21+8];
	fma.rn.f32 	%f66, %f64, %f65, %f63;
	st.global.f32 	[%rd1], %f66;
	ld.global.f32 	%f67, [%rd20+12];
	ld.global.f32 	%f68, [%rd21+12];
	fma.rn.f32 	%f69, %f67, %f68, %f66;
	st.global.f32 	[%rd1], %f69;
	ld.global.f32 	%f70, [%rd20+16];
	ld.global.f32 	%f71, [%rd21+16];
	fma.rn.f32 	%f72, %f70, %f71, %f69;
	st.global.f32 	[%rd1], %f72;
	ld.global.f32 	%f73, [%rd20+20];
	ld.global.f32 	%f74, [%rd21+20];
	fma.rn.f32 	%f75, %f73, %f74, %f72;
	st.global.f32 	[%rd1], %f75;
	ld.global.f32 	%f76, [%rd20+24];
	ld.global.f32 	%f77, [%rd21+24];
	fma.rn.f32 	%f78, %f76, %f77, %f75;
	st.global.f32 	[%rd1], %f78;
	ld.global.f32 	%f79, [%rd20+28];
	ld.global.f32 	%f80, [%rd21+28];
	fma.rn.f32 	%f95, %f79, %f80, %f78;
	st.global.f32 	[%rd1], %f95;
	add.s32 	%r20, %r20, 8;
$L__BB1_7:
	setp.eq.s32 	%p6, %r7, 0;
	@%p6 bra 	$L__BB1_13;
	and.b32  	%r10, %r16, 3;
	setp.lt.u32 	%p7, %r7, 4;
	@%p7 bra 	$L__BB1_10;
	mul.wide.u32 	%rd22, %r20, 4;
	add.s64 	%rd23, %rd3, %rd22;
	ld.global.f32 	%f81, [%rd23];
	add.s64 	%rd24, %rd2, %rd22;
	ld.global.f32 	%f82, [%rd24];
	fma.rn.f32 	%f83, %f81, %f82, %f95;
	st.global.f32 	[%rd1], %f83;
	ld.global.f32 	%f84, [%rd23+4];
	ld.global.f32 	%f85, [%rd24+4];
	fma.rn.f32 	%f86, %f84, %f85, %f83;
	st.global.f32 	[%rd1], %f86;
	ld.global.f32 	%f87, [%rd23+8];
	ld.global.f32 	%f88, [%rd24+8];
	fma.rn.f32 	%f89, %f87, %f88, %f86;
	st.global.f32 	[%rd1], %f89;
	ld.global.f32 	%f90, [%rd23+12];
	ld.global.f32 	%f91, [%rd24+12];
	fma.rn.f32 	%f95, %f90, %f91, %f89;
	st.global.f32 	[%rd1], %f95;
	add.s32 	%r20, %r20, 4;
$L__BB1_10:
	setp.eq.s32 	%p8, %r10, 0;
	@%p8 bra 	$L__BB1_13;
	mul.wide.u32 	%rd25, %r20, 4;
	add.s64 	%rd29, %rd2, %rd25;
	add.s64 	%rd28, %rd3, %rd25;
	neg.s32 	%r22, %r10;
$L__BB1_12:
	.pragma "nounroll";
	ld.global.f32 	%f92, [%rd28];
	ld.global.f32 	%f93, [%rd29];
	fma.rn.f32 	%f95, %f92, %f93, %f95;
	st.global.f32 	[%rd1], %f95;
	add.s64 	%rd29, %rd29, 4;
	add.s64 	%rd28, %rd28, 4;
	add.s32 	%r22, %r22, 1;
	setp.ne.s32 	%p9, %r22, 0;
	@%p9 bra 	$L__BB1_12;
$L__BB1_13:
	ret;

}


// ===== COMPILED SASS (sm_100) =====

	.target	sm_100

	.elftype	@"ET_EXEC"


//--------------------- .note.nv.tkinfo           --------------------------
	.section	.note.nv.tkinfo,"",@"SHT_NOTE"
	.sectionflags	@"SHF_NOTE_NV_TKINFO"
	.tkinfo
        /*0018*/ 	.word	0x00000002
        /*0030*/ 	.string	""
        /*0030*/ 	.string	"ptxas"
        /*0030*/ 	.string	"Cuda compilation tools, release 13.0, V13.0.88"
        /*0030*/ 	.string	"Build cuda_13.0.r13.0/compiler.36424714_0"
        /*0030*/ 	.string	"-arch sm_100 -m 64 "



//--------------------- .note.nv.cuinfo           --------------------------
	.section	.note.nv.cuinfo,"",@"SHT_NOTE"
	.sectionflags	@"SHF_NOTE_NV_CUINFO"
        /*0018*/ 	.short	0x0002
        /*001a*/ 	.short	0x0064
        /*001c*/ 	.short	0x0082
	.zero		2


//--------------------- .nv.info                  --------------------------
	.section	.nv.info,"",@"SHT_CUDA_INFO"
	.align	4


	//----- nvinfo : EIATTR_REGCOUNT
	.align		4
        /*0000*/ 	.byte	0x04, 0x2f
        /*0002*/ 	.short	(.L_1 - .L_0)
	.align		4
.L_0:
        /*0004*/ 	.word	index@(_Z14innerprod_cudaPfS_S_i)
        /*0008*/ 	.word	0x0000000c


	//----- nvinfo : EIATTR_FRAME_SIZE
	.align		4
.L_1:
        /*000c*/ 	.byte	0x04, 0x11
        /*000e*/ 	.short	(.L_3 - .L_2)
	.align		4
.L_2:
        /*0010*/ 	.word	index@(_Z14innerprod_cudaPfS_S_i)
        /*0014*/ 	.word	0x00000000


	//----- nvinfo : EIATTR_REGCOUNT
	.align		4
.L_3:
        /*0018*/ 	.byte	0x04, 0x2f
        /*001a*/ 	.short	(.L_5 - .L_4)
	.align		4
.L_4:
        /*001c*/ 	.word	index@(_Z24innerprod_cuda_sinthreadPfS_S_i)
        /*0020*/ 	.word	0x00000014


	//----- nvinfo : EIATTR_FRAME_SIZE
	.align		4
.L_5:
        /*0024*/ 	.byte	0x04, 0x11
        /*0026*/ 	.short	(.L_7 - .L_6)
	.align		4
.L_6:
        /*0028*/ 	.word	index@(_Z24innerprod_cuda_sinthreadPfS_S_i)
        /*002c*/ 	.word	0x00000000


	//----- nvinfo : EIATTR_MIN_STACK_SIZE
	.align		4
.L_7:
        /*0030*/ 	.byte	0x04, 0x12
        /*0032*/ 	.short	(.L_9 - .L_8)
	.align		4
.L_8:
        /*0034*/ 	.word	index@(_Z24innerprod_cuda_sinthreadPfS_S_i)
        /*0038*/ 	.word	0x00000000


	//----- nvinfo : EIATTR_MIN_STACK_SIZE
	.align		4
.L_9:
        /*003c*/ 	.byte	0x04, 0x12
        /*003e*/ 	.short	(.L_11 - .L_10)
	.align		4
.L_10:
        /*0040*/ 	.word	index@(_Z14innerprod_cudaPfS_S_i)
        /*0044*/ 	.word	0x00000000
.L_11:


//--------------------- .nv.compat                --------------------------
	.section	.nv.compat,"",@"SHT_CUDA_COMPAT_INFO"
	.align	4
        /*0000*/ 	.byte	0x02, 0x09, 0x00, 0x00, 0x02, 0x02, 0x01, 0x00, 0x02, 0x05, 0x05, 0x00, 0x03, 0x07, 0x01, 0x01
        /*0010*/ 	.byte	0x02, 0x03, 0x00, 0x00, 0x02, 0x06, 0x01, 0x00, 0x04, 0x0b, 0x08, 0x00, 0x09, 0x00, 0x00, 0x00
        /*0020*/ 	.byte	0x00, 0x00, 0x00, 0x00


//--------------------- .nv.info._Z24innerprod_cuda_sinthreadPfS_S_i --------------------------
	.section	.nv.info._Z24innerprod_cuda_sinthreadPfS_S_i,"",@"SHT_CUDA_INFO"
	.sectionflags	@""
	.align	4


	//----- nvinfo : EIATTR_CUDA_API_VERSION
	.align		4
        /*0000*/ 	.byte	0x04, 0x37
        /*0002*/ 	.short	(.L_13 - .L_12)
.L_12:
        /*0004*/ 	.word	0x00000082


	//----- nvinfo : EIATTR_KPARAM_INFO
	.align		4
.L_13:
        /*0008*/ 	.byte	0x04, 0x17
        /*000a*/ 	.short	(.L_15 - .L_14)
.L_14:
        /*000c*/ 	.word	0x00000000
        /*0010*/ 	.short	0x0003
        /*0012*/ 	.short	0x0018
        /*0014*/ 	.byte	0x00, 0xf0, 0x11, 0x00


	//----- nvinfo : EIATTR_KPARAM_INFO
	.align		4
.L_15:
        /*0018*/ 	.byte	0x04, 0x17
        /*001a*/ 	.short	(.L_17 - .L_16)
.L_16:
        /*001c*/ 	.word	0x00000000
        /*0020*/ 	.short	0x0002
        /*0022*/ 	.short	0x0010
        /*0024*/ 	.byte	0x00, 0xf5, 0x21, 0x00


	//----- nvinfo : EIATTR_KPARAM_INFO
	.align		4
.L_17:
        /*0028*/ 	.byte	0x04, 0x17
        /*002a*/ 	.short	(.L_19 - .L_18)
.L_18:
        /*002c*/ 	.word	0x00000000
        /*0030*/ 	.short	0x0001
        /*0032*/ 	.short	0x0008
        /*0034*/ 	.byte	0x00, 0xf5, 0x21, 0x00


	//----- nvinfo : EIATTR_KPARAM_INFO
	.align		4
.L_19:
        /*0038*/ 	.byte	0x04, 0x17
        /*003a*/ 	.short	(.L_21 - .L_20)
.L_20:
        /*003c*/ 	.word	0x00000000
        /*0040*/ 	.short	0x0000
        /*0042*/ 	.short	0x0000
        /*0044*/ 	.byte	0x00, 0xf5, 0x21, 0x00


	//----- nvinfo : EIATTR_SPARSE_MMA_MASK
	.align		4
.L_21:
        /*0048*/ 	.byte	0x03, 0x50
        /*004a*/ 	.short	0x0000


	//----- nvinfo : EIATTR_MAXREG_COUNT
	.align		4
        /*004c*/ 	.byte	0x03, 0x1b
        /*004e*/ 	.short	0x00ff


	//----- nvinfo : EIATTR_MERCURY_ISA_VERSION
	.align		4
        /*0050*/ 	.byte	0x03, 0x5f
        /*0052*/ 	.short	0x0101


	//----- nvinfo : EIATTR_VRC_CTA_INIT_COUNT
	.align		4
        /*0054*/ 	.byte	0x02, 0x4a
	.zero		1
	.zero		1


	//----- nvinfo : EIATTR_EXIT_INSTR_OFFSETS
	.align		4
        /*0058*/ 	.byte	0x04, 0x1c
        /*005a*/ 	.short	(.L_23 - .L_22)


	//   ....[0]....
.L_22:
        /*005c*/ 	.word	0x00000030


	//   ....[1]....
        /*0060*/ 	.word	0x00000610


	//   ....[2]....
        /*0064*/ 	.word	0x000008b0


	//   ....[3]....
        /*0068*/ 	.word	0x00000a50


	//   ....[4]....
        /*006c*/ 	.word	0x00000bc0


	//----- nvinfo : EIATTR_CBANK_PARAM_SIZE
	.align		4
.L_23:
        /*0070*/ 	.byte	0x03, 0x19
        /*0072*/ 	.short	0x001c


	//----- nvinfo : EIATTR_PARAM_CBANK
	.align		4
        /*0074*/ 	.byte	0x04, 0x0a
        /*0076*/ 	.short	(.L_25 - .L_24)
	.align		4
.L_24:
        /*0078*/ 	.word	index@(.nv.constant0._Z24innerprod_cuda_sinthreadPfS_S_i)
        /*007c*/ 	.short	0x0380
        /*007e*/ 	.short	0x001c


	//----- nvinfo : EIATTR_SW_WAR
	.align		4
.L_25:
        /*0080*/ 	.byte	0x04, 0x36
        /*0082*/ 	.short	(.L_27 - .L_26)
.L_26:
        /*0084*/ 	.word	0x00000008
.L_27:


//--------------------- .nv.info._Z14innerprod_cudaPfS_S_i --------------------------
	.section	.nv.info._Z14innerprod_cudaPfS_S_i,"",@"SHT_CUDA_INFO"
	.sectionflags	@""
	.align	4


	//----- nvinfo : EIATTR_CUDA_API_VERSION
	.align		4
        /*0000*/ 	.byte	0x04, 0x37
        /*0002*/ 	.short	(.L_29 - .L_28)
.L_28:
        /*0004*/ 	.word	0x00000082


	//----- nvinfo : EIATTR_KPARAM_INFO
	.align		4
.L_29:
        /*0008*/ 	.byte	0x04, 0x17
        /*000a*/ 	.short	(.L_31 - .L_30)
.L_30:
        /*000c*/ 	.word	0x00000000
        /*0010*/ 	.short	0x0003
        /*0012*/ 	.short	0x0018
        /*0014*/ 	.byte	0x00, 0xf0, 0x11, 0x00


	//----- nvinfo : EIATTR_KPARAM_INFO
	.align		4
.L_31:
        /*0018*/ 	.byte	0x04, 0x17
        /*001a*/ 	.short	(.L_33 - .L_32)
.L_32:
        /*001c*/ 	.word	0x00000000
        /*0020*/ 	.short	0x0002
        /*0022*/ 	.short	0x0010
        /*0024*/ 	.byte	0x00, 0xf5, 0x21, 0x00


	//----- nvinfo : EIATTR_KPARAM_INFO
	.align		4
.L_33:
        /*0028*/ 	.byte	0x04, 0x17
        /*002a*/ 	.short	(.L_35 - .L_34)
.L_34:
        /*002c*/ 	.word	0x00000000
        /*0030*/ 	.short	0x0001
        /*0032*/ 	.short	0x0008
        /*0034*/ 	.byte	0x00, 0xf5, 0x21, 0x00


	//----- nvinfo : EIATTR_KPARAM_INFO
	.align		4
.L_35:
        /*0038*/ 	.byte	0x04, 0x17
        /*003a*/ 	.short	(.L_37 - .L_36)
.L_36:
        /*003c*/ 	.word	0x00000000
        /*0040*/ 	.short	0x0000
        /*0042*/ 	.short	0x0000
        /*0044*/ 	.byte	0x00, 0xf5, 0x21, 0x00


	//----- nvinfo : EIATTR_SPARSE_MMA_MASK
	.align		4
.L_37:
        /*0048*/ 	.byte	0x03, 0x50
        /*004a*/ 	.short	0x0000


	//----- nvinfo : EIATTR_MAXREG_COUNT
	.align		4
        /*004c*/ 	.byte	0x03, 0x1b
        /*004e*/ 	.short	0x00ff


	//----- nvinfo : EIATTR_NUM_BARRIERS
	.align		4
        /*0050*/ 	.byte	0x02, 0x4c
        /*0052*/ 	.byte	0x01
	.zero		1


	//----- nvinfo : EIATTR_MERCURY_ISA_VERSION
	.align		4
        /*0054*/ 	.byte	0x03, 0x5f
        /*0056*/ 	.short	0x0101


	//----- nvinfo : EIATTR_VRC_CTA_INIT_COUNT
	.align		4
        /*0058*/ 	.byte	0x02, 0x4a
	.zero		1
	.zero		1


	//----- nvinfo : EIATTR_EXIT_INSTR_OFFSETS
	.align		4
        /*005c*/ 	.byte	0x04, 0x1c
        /*005e*/ 	.short	(.L_39 - .L_38)


	//   ....[0]....
.L_38:
        /*0060*/ 	.word	0x00000070


	//   ....[1]....
        /*0064*/ 	.word	0x00000140


	//----- nvinfo : EIATTR_CBANK_PARAM_SIZE
	.align		4
.L_39:
        /*0068*/ 	.byte	0x03, 0x19
        /*006a*/ 	.short	0x001c


	//----- nvinfo : EIATTR_PARAM_CBANK
	.align		4
        /*006c*/ 	.byte	0x04, 0x0a
        /*006e*/ 	.short	(.L_41 - .L_40)
	.align		4
.L_40:
        /*0070*/ 	.word	index@(.nv.constant0._Z14innerprod_cudaPfS_S_i)
        /*0074*/ 	.short	0x0380
        /*0076*/ 	.short	0x001c


	//----- nvinfo : EIATTR_SW_WAR
	.align		4
.L_41:
        /*0078*/ 	.byte	0x04, 0x36
        /*007a*/ 	.short	(.L_43 - .L_42)
.L_42:
        /*007c*/ 	.word	0x00000008
.L_43:


//--------------------- .nv.callgraph             --------------------------
	.section	.nv.callgraph,"",@"SHT_CUDA_CALLGRAPH"
	.align	4
	.sectionentsize	8
	.align		4
        /*0000*/ 	.word	0x00000000
	.align		4
        /*0004*/ 	.word	0xffffffff
	.align		4
        /*0008*/ 	.word	0x00000000
	.align		4
        /*000c*/ 	.word	0xfffffffe
	.align		4
        /*0010*/ 	.word	0x00000000
	.align		4
        /*0014*/ 	.word	0xfffffffd
	.align		4
        /*0018*/ 	.word	0x00000000
	.align		4
        /*001c*/ 	.word	0xfffffffc


//--------------------- .text._Z24innerprod_cuda_sinthreadPfS_S_i --------------------------
	.section	.text._Z24innerprod_cuda_sinthreadPfS_S_i,"ax",@progbits
	.align	128
        .global         _Z24innerprod_cuda_sinthreadPfS_S_i
        .type           _Z24innerprod_cuda_sinthreadPfS_S_i,@function
        .size           _Z24innerprod_cuda_sinthreadPfS_S_i,(.L_x_7 - _Z24innerprod_cuda_sinthreadPfS_S_i)
        .other          _Z24innerprod_cuda_sinthreadPfS_S_i,@"STO_CUDA_ENTRY STV_DEFAULT"
_Z24innerprod_cuda_sinthreadPfS_S_i:
.text._Z24innerprod_cuda_sinthreadPfS_S_i:
[----:B------:R-:W-:Y:S08]  /*0000*/  LDC R1, c[0x0][0x37c] ;  /* 0x0000df00ff017b82 */ /* 0x000ff00000000800 */
[----:B------:R-:W0:Y:S02]  /*0010*/  LDC R4, c[0x0][0x398] ;  /* 0x0000e600ff047b82 */ /* 0x000e240000000800 */
[----:B0-----:R-:W-:-:S13]  /*0020*/  ISETP.GE.AND P0, PT, R4, 0x1, PT ;  /* 0x000000010400780c */ /* 0x001fda0003f06270 */
[----:B------:R-:W-:Y:S05]  /*0030*/  @!P0 EXIT ;  /* 0x000000000000894d */ /* 0x000fea0003800000 */
[----:B------:R-:W0:Y:S01]  /*0040*/  LDC.64 R2, c[0x0][0x390] ;  /* 0x0000e400ff027b82 */ /* 0x000e220000000a00 */
[----:B------:R-:W0:Y:S01]  /*0050*/  LDCU.64 UR12, c[0x0][0x358] ;  /* 0x00006b00ff0c77ac */ /* 0x000e220008000a00 */
[C---:B------:R-:W-:Y:S02]  /*0060*/  ISETP.GE.U32.AND P1, PT, R4.reuse, 0x10, PT ;  /* 0x000000100400780c */ /* 0x040fe40003f26070 */
[----:B------:R-:W-:Y:S01]  /*0070*/  LOP3.LUT R11, R4, 0xf, RZ, 0xc0, !PT ;  /* 0x0000000f040b7812 */ /* 0x000fe200078ec0ff */
[----:B------:R-:W-:-:S03]  /*0080*/  HFMA2 R0, -RZ, RZ, 0, 0 ;  /* 0x00000000ff007431 */ /* 0x000fc600000001ff */
[----:B------:R-:W-:Y:S01]  /*0090*/  ISETP.NE.AND P0, PT, R11, RZ, PT ;  /* 0x000000ff0b00720c */ /* 0x000fe20003f05270 */
[----:B0-----:R0:W5:Y:S06]  /*00a0*/  LDG.E R5, desc[UR12][R2.64] ;  /* 0x0000000c02057981 */ /* 0x00116c000c1e1900 */
[----:B------:R-:W-:Y:S06]  /*00b0*/  @!P1 BRA `(.L_x_0) ;  /* 0x0000000400549947 */ /* 0x000fec0003800000 */
[----:B------:R-:W1:Y:S01]  /*00c0*/  LDCU.128 UR8, c[0x0][0x380] ;  /* 0x00007000ff0877ac */ /* 0x000e620008000c00 */
[----:B------:R-:W-:-:S04]  /*00d0*/  LOP3.LUT R0, R4, 0x7ffffff0, RZ, 0xc0, !PT ;  /* 0x7ffffff004007812 */ /* 0x000fc800078ec0ff */
[----:B------:R-:W-:Y:S01]  /*00e0*/  IADD3 R10, PT, PT, -R0, RZ, RZ ;  /* 0x000000ff000a7210 */ /* 0x000fe20007ffe1ff */
[----:B-1----:R-:W-:Y:S02]  /*00f0*/  UIADD3 UR6, UP0, UPT, UR8, 0x20, URZ ;  /* 0x0000002008067890 */ /* 0x002fe4000ff1e0ff */
[----:B------:R-:W-:Y:S02]  /*0100*/  UIADD3 UR4, UP1, UPT, UR10, 0x20, URZ ;  /* 0x000000200a047890 */ /* 0x000fe4000ff3e0ff */
[----:B------:R-:W-:Y:S02]  /*0110*/  UIADD3.X UR7, UPT, UPT, URZ, UR9, URZ, UP0, !UPT ;  /* 0x00000009ff077290 */ /* 0x000fe400087fe4ff */
[----:B------:R-:W-:Y:S01]  /*0120*/  UIADD3.X UR5, UPT, UPT, URZ, UR11, URZ, UP1, !UPT ;  /* 0x0000000bff057290 */ /* 0x000fe20008ffe4ff */
[----:B------:R-:W-:Y:S02]  /*0130*/  MOV R14, UR6 ;  /* 0x00000006000e7c02 */ /* 0x000fe40008000f00 */
[----:B------:R-:W-:-:S02]  /*0140*/  MOV R12, UR4 ;  /* 0x00000004000c7c02 */ /* 0x000fc40008000f00 */
[----:B------:R-:W-:Y:S02]  /*0150*/  MOV R7, UR7 ;  /* 0x0000000700077c02 */ /* 0x000fe40008000f00 */
[----:B------:R-:W-:-:S07]  /*0160*/  MOV R13, UR5 ;  /* 0x00000005000d7c02 */ /* 0x000fce0008000f00 */
.L_x_1:
[----:B------:R-:W-:Y:S01]  /*0170*/  MOV R6, R14 ;  /* 0x0000000e00067202 */ /* 0x000fe20000000f00 */
[----:B------:R-:W-:Y:S01]  /*0180*/  IMAD.MOV.U32 R8, RZ, RZ, R12 ;  /* 0x000000ffff087224 */ /* 0x000fe200078e000c */
[----:B------:R-:W-:-:S03]  /*0190*/  MOV R9, R13 ;  /* 0x0000000d00097202 */ /* 0x000fc60000000f00 */
[----:B------:R-:W2:Y:S04]  /*01a0*/  LDG.E R12, desc[UR12][R6.64+-0x20] ;  /* 0xffffe00c060c7981 */ /* 0x000ea8000c1e1900 */
[----:B------:R-:W2:Y:S02]  /*01b0*/  LDG.E R13, desc[UR12][R8.64+-0x20] ;  /* 0xffffe00c080d7981 */ /* 0x000ea4000c1e1900 */
[----:B--2--5:R-:W-:-:S05]  /*01c0*/  FFMA R13, R12, R13, R5 ;  /* 0x0000000d0c0d7223 */ /* 0x024fca0000000005 */
[----:B------:R1:W-:Y:S04]  /*01d0*/  STG.E desc[UR12][R2.64], R13 ;  /* 0x0000000d02007986 */ /* 0x0003e8000c10190c */
[----:B------:R-:W2:Y:S04]  /*01e0*/  LDG.E R12, desc[UR12][R6.64+-0x1c] ;  /* 0xffffe40c060c7981 */ /* 0x000ea8000c1e1900 */
[----:B----4-:R-:W2:Y:S02]  /*01f0*/  LDG.E R5, desc[UR12][R8.64+-0x1c] ;  /* 0xffffe40c08057981 */ /* 0x010ea4000c1e1900 */
[----:B--2---:R-:W-:-:S05]  /*0200*/  FFMA R5, R12, R5, R13 ;  /* 0x000000050c057223 */ /* 0x004fca000000000d */
[----:B------:R2:W-:Y:S04]  /*0210*/  STG.E desc[UR12][R2.64], R5 ;  /* 0x0000000502007986 */ /* 0x0005e8000c10190c */
[----:B------:R-:W3:Y:S04]  /*0220*/  LDG.E R12, desc[UR12][R6.64+-0x18] ;  /* 0xffffe80c060c7981 */ /* 0x000ee8000c1e1900 */
[----:B------:R-:W3:Y:S02]  /*0230*/  LDG.E R14, desc[UR12][R8.64+-0x18] ;  /* 0xffffe80c080e7981 */ /* 0x000ee4000c1e1900 */
[----:B---3--:R-:W-:-:S05]  /*0240*/  FFMA R15, R12, R14, R5 ;  /* 0x0000000e0c0f7223 */ /* 0x008fca0000000005 */
[----:B------:R3:W-:Y:S04]  /*0250*/  STG.E desc[UR12][R2.64], R15 ;  /* 0x0000000f02007986 */ /* 0x0007e8000c10190c */
[----:B------:R-:W1:Y:S04]  /*0260*/  LDG.E R12, desc[UR12][R6.64+-0x14] ;  /* 0xffffec0c060c7981 */ /* 0x000e68000c1e1900 */
[----:B------:R-:W1:Y:S02]  /*0270*/  LDG.E R14, desc[UR12][R8.64+-0x14] ;  /* 0xffffec0c080e7981 */ /* 0x000e64000c1e1900 */
[----:B-1----:R-:W-:-:S05]  /*0280*/  FFMA R13, R12, R14, R15 ;  /* 0x0000000e0c0d7223 */ /* 0x002fca000000000f */
[----:B------:R1:W-:Y:S04]  /*0290*/  STG.E desc[UR12][R2.64], R13 ;  /* 0x0000000d02007986 */ /* 0x0003e8000c10190c */
[----:B------:R-:W2:Y:S04]  /*02a0*/  LDG.E R12, desc[UR12][R6.64+-0x10] ;  /* 0xfffff00c060c7981 */ /* 0x000ea8000c1e1900 */
[----:B------:R-:W2:Y:S02]  /*02b0*/  LDG.E R14, desc[UR12][R8.64+-0x10] ;  /* 0xfffff00c080e7981 */ /* 0x000ea4000c1e1900 */
        /* <DEDUP_REMOVED lines=34> */
[----:B------:R-:W4:Y:S04]  /*04e0*/  LDG.E R12, desc[UR12][R6.64+0x14] ;  /* 0x0000140c060c7981 */ /* 0x000f28000c1e1900 */
[----:B------:R-:W4:Y:S02]  /*04f0*/  LDG.E R14, desc[UR12][R8.64+0x14] ;  /* 0x0000140c080e7981 */ /* 0x000f24000c1e1900 */
[----:B----4-:R-:W-:-:S05]  /*0500*/  FFMA R17, R12, R14, R13 ;  /* 0x0000000e0c117223 */ /* 0x010fca000000000d */
[----:B------:R4:W-:Y:S04]  /*0510*/  STG.E desc[UR12][R2.64], R17 ;  /* 0x0000001102007986 */ /* 0x0009e8000c10190c */
[----:B------:R-:W3:Y:S04]  /*0520*/  LDG.E R12, desc[UR12][R6.64+0x18] ;  /* 0x0000180c060c7981 */ /* 0x000ee8000c1e1900 */
[----:B--2---:R-:W3:Y:S01]  /*0530*/  LDG.E R5, desc[UR12][R8.64+0x18] ;  /* 0x0000180c08057981 */ /* 0x004ee2000c1e1900 */
[----:B------:R-:W-:Y:S01]  /*0540*/  IADD3 R10, PT, PT, R10, 0x10, RZ ;  /* 0x000000100a0a7810 */ /* 0x000fe20007ffe0ff */
[----:B---3--:R-:W-:-:S05]  /*0550*/  FFMA R15, R12, R5, R17 ;  /* 0x000000050c0f7223 */ /* 0x008fca0000000011 */
[----:B------:R4:W-:Y:S04]  /*0560*/  STG.E desc[UR12][R2.64], R15 ;  /* 0x0000000f02007986 */ /* 0x0009e8000c10190c */
[----:B------:R2:W3:Y:S04]  /*0570*/  LDG.E R12, desc[UR12][R6.64+0x1c] ;  /* 0x00001c0c060c7981 */ /* 0x0004e8000c1e1900 */
[----:B------:R-:W3:Y:S01]  /*0580*/  LDG.E R5, desc[UR12][R8.64+0x1c] ;  /* 0x00001c0c08057981 */ /* 0x000ee2000c1e1900 */
[----:B------:R-:W-:Y:S02]  /*0590*/  ISETP.NE.AND P1, PT, R10, RZ, PT ;  /* 0x000000ff0a00720c */ /* 0x000fe40003f25270 */
[----:B------:R-:W-:-:S04]  /*05a0*/  IADD3 R14, P2, PT, R6, 0x40, RZ ;  /* 0x00000040060e7810 */ /* 0x000fc80007f5e0ff */
[----:B--2---:R-:W-:Y:S01]  /*05b0*/  IADD3.X R7, PT, PT, RZ, R7, RZ, P2, !PT ;  /* 0x00000007ff077210 */ /* 0x004fe200017fe4ff */
[----:B---3--:R-:W-:Y:S01]  /*05c0*/  FFMA R5, R12, R5, R15 ;  /* 0x000000050c057223 */ /* 0x008fe2000000000f */
[----:B------:R-:W-:-:S04]  /*05d0*/  IADD3 R12, P3, PT, R8, 0x40, RZ ;  /* 0x00000040080c7810 */ /* 0x000fc80007f7e0ff */
[----:B------:R4:W-:Y:S01]  /*05e0*/  STG.E desc[UR12][R2.64], R5 ;  /* 0x0000000502007986 */ /* 0x0009e2000c10190c */
[----:B-1----:R-:W-:Y:S01]  /*05f0*/  IADD3.X R13, PT, PT, RZ, R9, RZ, P3, !PT ;  /* 0x00000009ff0d7210 */ /* 0x002fe20001ffe4ff */
[----:B------:R-:W-:Y:S07]  /*0600*/  @P1 BRA `(.L_x_1) ;  /* 0xfffffff800d81947 */ /* 0x000fee000383ffff */
.L_x_0:
[----:B------:R-:W-:Y:S05]  /*0610*/  @!P0 EXIT ;  /* 0x000000000000894d */ /* 0x000fea0003800000 */
[----:B------:R-:W-:Y:S02]  /*0620*/  ISETP.GE.U32.AND P0, PT, R11, 0x8, PT ;  /* 0x000000080b00780c */ /* 0x000fe40003f06070 */
[----:B------:R-:W-:-:S04]  /*0630*/  LOP3.LUT R14, R4, 0x7, RZ, 0xc0, !PT ;  /* 0x00000007040e7812 */ /* 0x000fc800078ec0ff */
[----:B------:R-:W-:-:S07]  /*0640*/  ISETP.NE.AND P1, PT, R14, RZ, PT ;  /* 0x000000ff0e00720c */ /* 0x000fce0003f25270 */
[----:B------:R-:W-:Y:S06]  /*0650*/  @!P0 BRA `(.L_x_2) ;  /* 0x0000000000948947 */ /* 0x000fec0003800000 */
[----:B------:R-:W1:Y:S08]  /*0660*/  LDC.64 R6, c[0x0][0x380] ;  /* 0x0000e000ff067b82 */ /* 0x000e700000000a00 */
[----:B------:R-:W2:Y:S01]  /*0670*/  LDC.64 R8, c[0x0][0x388] ;  /* 0x0000e200ff087b82 */ /* 0x000ea20000000a00 */
[----:B-1----:R-:W-:-:S05]  /*0680*/  IMAD.WIDE.U32 R6, R0, 0x4, R6 ;  /* 0x0000000400067825 */ /* 0x002fca00078e0006 */
[----:B------:R-:W3:Y:S01]  /*0690*/  LDG.E R10, desc[UR12][R6.64] ;  /* 0x0000000c060a7981 */ /* 0x000ee2000c1e1900 */
[----:B--2---:R-:W-:-:S05]  /*06a0*/  IMAD.WIDE.U32 R8, R0, 0x4, R8 ;  /* 0x0000000400087825 */ /* 0x004fca00078e0008 */
[----:B------:R-:W3:Y:S02]  /*06b0*/  LDG.E R11, desc[UR12][R8.64] ;  /* 0x0000000c080b7981 */ /* 0x000ee4000c1e1900 */
[----:B---3-5:R-:W-:-:S05]  /*06c0*/  FFMA R11, R10, R11, R5 ;  /* 0x0000000b0a0b7223 */ /* 0x028fca0000000005 */
        /* <DEDUP_REMOVED lines=26> */
[----:B------:R-:W2:Y:S01]  /*0870*/  LDG.E R12, desc[UR12][R8.64+0x1c] ;  /* 0x00001c0c080c7981 */ /* 0x000ea2000c1e1900 */
[----:B------:R-:W-:Y:S02]  /*0880*/  VIADD R0, R0, 0x8 ;  /* 0x0000000800007836 */ /* 0x000fe40000000000 */
[----:B--2---:R-:W-:-:S05]  /*0890*/  FFMA R5, R10, R12, R11 ;  /* 0x0000000c0a057223 */ /* 0x004fca000000000b */
[----:B------:R3:W-:Y:S02]  /*08a0*/  STG.E desc[UR12][R2.64], R5 ;  /* 0x0000000502007986 */ /* 0x0007e4000c10190c */
.L_x_2:
        /* <DEDUP_REMOVED lines=8> */
[----:B------:R-:W4:Y:S01]  /*0930*/  LDG.E R10, desc[UR12][R6.64] ;  /* 0x0000000c060a7981 */ /* 0x000f22000c1e1900 */
[----:B--2---:R-:W-:-:S05]  /*0940*/  IMAD.WIDE.U32 R8, R0, 0x4, R8 ;  /* 0x0000000400087825 */ /* 0x004fca00078e0008 */
[----:B---3--:R-:W4:Y:S02]  /*0950*/  LDG.E R11, desc[UR12][R8.64] ;  /* 0x0000000c080b7981 */ /* 0x008f24000c1e1900 */
[----:B----45:R-:W-:-:S05]  /*0960*/  FFMA R11, R10, R11, R5 ;  /* 0x0000000b0a0b7223 */ /* 0x030fca0000000005 */
[----:B------:R1:W-:Y:S04]  /*0970*/  STG.E desc[UR12][R2.64], R11 ;  /* 0x0000000b02007986 */ /* 0x0003e8000c10190c */
[----:B------:R-:W2:Y:S04]  /*0980*/  LDG.E R10, desc[UR12][R6.64+0x4] ;  /* 0x0000040c060a7981 */ /* 0x000ea8000c1e1900 */
[----:B------:R-:W2:Y:S02]  /*0990*/  LDG.E R5, desc[UR12][R8.64+0x4] ;  /* 0x0000040c08057981 */ /* 0x000ea4000c1e1900 */
[----:B--2---:R-:W-:-:S05]  /*09a0*/  FFMA R13, R10, R5, R11 ;  /* 0x000000050a0d7223 */ /* 0x004fca000000000b */
[----:B------:R1:W-:Y:S04]  /*09b0*/  STG.E desc[UR12][R2.64], R13 ;  /* 0x0000000d02007986 */ /* 0x0003e8000c10190c */
[----:B------:R-:W2:Y:S04]  /*09c0*/  LDG.E R10, desc[UR12][R6.64+0x8] ;  /* 0x0000080c060a7981 */ /* 0x000ea8000c1e1900 */
[----:B------:R-:W2:Y:S02]  /*09d0*/  LDG.E R5, desc[UR12][R8.64+0x8] ;  /* 0x0000080c08057981 */ /* 0x000ea4000c1e1900 */
[----:B--2---:R-:W-:-:S05]  /*09e0*/  FFMA R15, R10, R5, R13 ;  /* 0x000000050a0f7223 */ /* 0x004fca000000000d */
[----:B------:R1:W-:Y:S04]  /*09f0*/  STG.E desc[UR12][R2.64], R15 ;  /* 0x0000000f02007986 */ /* 0x0003e8000c10190c */
[----:B------:R-:W2:Y:S04]  /*0a00*/  LDG.E R10, desc[UR12][R6.64+0xc] ;  /* 0x00000c0c060a7981 */ /* 0x000ea8000c1e1900 */
[----:B------:R-:W2:Y:S01]  /*0a10*/  LDG.E R5, desc[UR12][R8.64+0xc] ;  /* 0x00000c0c08057981 */ /* 0x000ea2000c1e1900 */
[----:B------:R-:W-:Y:S01]  /*0a20*/  IADD3 R0, PT, PT, R0, 0x4, RZ ;  /* 0x0000000400007810 */ /* 0x000fe20007ffe0ff */
[----:B--2---:R-:W-:-:S05]  /*0a30*/  FFMA R5, R10, R5, R15 ;  /* 0x000000050a057223 */ /* 0x004fca000000000f */
[----:B------:R1:W-:Y:S02]  /*0a40*/  STG.E desc[UR12][R2.64], R5 ;  /* 0x0000000502007986 */ /* 0x0003e4000c10190c */
.L_x_3:
[----:B------:R-:W-:Y:S05]  /*0a50*/  @!P1 EXIT ;  /* 0x000000000000994d */ /* 0x000fea0003800000 */
[----:B------:R-:W2:Y:S01]  /*0a60*/  LDC.64 R6, c[0x0][0x388] ;  /* 0x0000e200ff067b82 */ /* 0x000ea20000000a00 */
[----:B------:R-:W-:-:S07]  /*0a70*/  IMAD.MOV R4, RZ, RZ, -R4 ;  /* 0x000000ffff047224 */ /* 0x000fce00078e0a04 */
[----:B------:R-:W0:Y:S01]  /*0a80*/  LDC.64 R8, c[0x0][0x380] ;  /* 0x0000e000ff087b82 */ /* 0x000e220000000a00 */
[----:B--2---:R-:W-:-:S03]  /*0a90*/  IMAD.WIDE.U32 R6, R0, 0x4, R6 ;  /* 0x0000000400067825 */ /* 0x004fc600078e0006 */
[----:B------:R-:W-:Y:S02]  /*0aa0*/  MOV R10, R6 ;  /* 0x00000006000a7202 */ /* 0x000fe40000000f00 */
[----:B-1-3--:R-:W-:Y:S01]  /*0ab0*/  MOV R11, R7 ;  /* 0x00000007000b7202 */ /* 0x00afe20000000f00 */
[----:B0-----:R-:W-:-:S03]  /*0ac0*/  IMAD.WIDE.U32 R8, R0, 0x4, R8 ;  /* 0x0000000400087825 */ /* 0x001fc600078e0008 */
[----:B------:R-:W-:Y:S02]  /*0ad0*/  MOV R6, R8 ;  /* 0x0000000800067202 */ /* 0x000fe40000000f00 */
[----:B------:R-:W-:-:S07]  /*0ae0*/  MOV R7, R9 ;  /* 0x0000000900077202 */ /* 0x000fce0000000f00 */
.L_x_4:
[----:B------:R-:W-:Y:S01]  /*0af0*/  MOV R8, R10 ;  /* 0x0000000a00087202 */ /* 0x000fe20000000f00 */
[----:B0-----:R0:W4:Y:S01]  /*0b00*/  LDG.E R0, desc[UR12][R6.64] ;  /* 0x0000000c06007981 */ /* 0x001122000c1e1900 */
[----:B------:R-:W-:-:S05]  /*0b10*/  MOV R9, R11 ;  /* 0x0000000b00097202 */ /* 0x000fca0000000f00 */
[----:B------:R-:W4:Y:S01]  /*0b20*/  LDG.E R8, desc[UR12][R8.64] ;  /* 0x0000000c08087981 */ /* 0x000f22000c1e1900 */
[----:B------:R-:W-:-:S04]  /*0b30*/  IADD3 R4, PT, PT, R4, 0x1, RZ ;  /* 0x0000000104047810 */ /* 0x000fc80007ffe0ff */
[----:B------:R-:W-:Y:S02]  /*0b40*/  ISETP.NE.AND P0, PT, R4, RZ, PT ;  /* 0x000000ff0400720c */ /* 0x000fe40003f05270 */
[----:B------:R-:W-:Y:S02]  /*0b50*/  IADD3 R10, P1, PT, R10, 0x4, RZ ;  /* 0x000000040a0a7810 */ /* 0x000fe40007f3e0ff */
[----:B0-----:R-:W-:Y:S02]  /*0b60*/  IADD3 R6, P2, PT, R6, 0x4, RZ ;  /* 0x0000000406067810 */ /* 0x001fe40007f5e0ff */
[----:B------:R-:W-:Y:S02]  /*0b70*/  IADD3.X R11, PT, PT, RZ, R11, RZ, P1, !PT ;  /* 0x0000000bff0b7210 */ /* 0x000fe40000ffe4ff */
[----:B------:R-:W-:Y:S01]  /*0b80*/  IADD3.X R7, PT, PT, RZ, R7, RZ, P2, !PT ;  /* 0x00000007ff077210 */ /* 0x000fe200017fe4ff */
[----:B----45:R-:W-:-:S05]  /*0b90*/  FFMA R5, R0, R8, R5 ;  /* 0x0000000800057223 */ /* 0x030fca0000000005 */
[----:B------:R0:W-:Y:S01]  /*0ba0*/  STG.E desc[UR12][R2.64], R5 ;  /* 0x0000000502007986 */ /* 0x0001e2000c10190c */
[----:B------:R-:W-:Y:S05]  /*0bb0*/  @P0 BRA `(.L_x_4) ;  /* 0xfffffffc00cc0947 */ /* 0x000fea000383ffff */
[----:B------:R-:W-:Y:S05]  /*0bc0*/  EXIT ;  /* 0x000000000000794d */ /* 0x000fea0003800000 */
.L_x_5:
[----:B------:R-:W-:-:S00]  /*0bd0*/  BRA `(.L_x_5) ;  /* 0xfffffffc00fc7947 */ /* 0x000fc0000383ffff */
[----:B------:R-:W-:-:S00]  /*0be0*/  NOP ;  /* 0x0000000000007918 */ /* 0x000fc00000000000 */
        /* <DEDUP_REMOVED lines=9> */
.L_x_7:


//--------------------- .text._Z14innerprod_cudaPfS_S_i --------------------------
	.section	.text._Z14innerprod_cudaPfS_S_i,"ax",@progbits
	.align	128
        .global         _Z14innerprod_cudaPfS_S_i
        .type           _Z14innerprod_cudaPfS_S_i,@function
        .size           _Z14innerprod_cudaPfS_S_i,(.L_x_8 - _Z14innerprod_cudaPfS_S_i)
        .other          _Z14innerprod_cudaPfS_S_i,@"STO_CUDA_ENTRY STV_DEFAULT"
_Z14innerprod_cudaPfS_S_i:
.text._Z14innerprod_cudaPfS_S_i:
[----:B------:R-:W-:Y:S01]  /*0000*/  LDC R1, c[0x0][0x37c] ;  /* 0x0000df00ff017b82 */ /* 0x000fe20000000800 */
[----:B------:R-:W0:Y:S01]  /*0010*/  S2R R9, SR_CTAID.X ;  /* 0x0000000000097919 */ /* 0x000e220000002500 */
[----:B------:R-:W0:Y:S01]  /*0020*/  LDCU UR4, c[0x0][0x360] ;  /* 0x00006c00ff0477ac */ /* 0x000e220008000800 */
[----:B------:R-:W0:Y:S01]  /*0030*/  S2R R0, SR_TID.X ;  /* 0x0000000000007919 */ /* 0x000e220000002100 */
[----:B------:R-:W1:Y:S01]  /*0040*/  LDCU UR5, c[0x0][0x398] ;  /* 0x00007300ff0577ac */ /* 0x000e620008000800 */
[----:B0-----:R-:W-:-:S05]  /*0050*/  IMAD R9, R9, UR4, R0 ;  /* 0x0000000409097c24 */ /* 0x001fca000f8e0200 */
[----:B-1----:R-:W-:-:S13]  /*0060*/  ISETP.GE.AND P0, PT, R9, UR5, PT ;  /* 0x0000000509007c0c */ /* 0x002fda000bf06270 */
[----:B------:R-:W-:Y:S05]  /*0070*/  @P0 EXIT ;  /* 0x000000000000094d */ /* 0x000fea0003800000 */
[----:B------:R-:W0:Y:S01]  /*0080*/  LDC.64 R2, c[0x0][0x380] ;  /* 0x0000e000ff027b82 */ /* 0x000e220000000a00 */
[----:B------:R-:W1:Y:S07]  /*0090*/  LDCU.64 UR4, c[0x0][0x358] ;  /* 0x00006b00ff0477ac */ /* 0x000e6e0008000a00 */
[----:B------:R-:W2:Y:S08]  /*00a0*/  LDC.64 R4, c[0x0][0x388] ;  /* 0x0000e200ff047b82 */ /* 0x000eb00000000a00 */
[----:B------:R-:W3:Y:S01]  /*00b0*/  LDC.64 R6, c[0x0][0x390] ;  /* 0x0000e400ff067b82 */ /* 0x000ee20000000a00 */
[----:B0-----:R-:W-:-:S06]  /*00c0*/  IMAD.WIDE R2, R9, 0x4, R2 ;  /* 0x0000000409027825 */ /* 0x001fcc00078e0202 */
[----:B-1----:R-:W4:Y:S01]  /*00d0*/  LDG.E R2, desc[UR4][R2.64] ;  /* 0x0000000402027981 */ /* 0x002f22000c1e1900 */
[----:B--2---:R-:W-:-:S06]  /*00e0*/  IMAD.WIDE R4, R9, 0x4, R4 ;  /* 0x0000000409047825 */ /* 0x004fcc00078e0204 */
[----:B------:R-:W4:Y:S04]  /*00f0*/  LDG.E R5, desc[UR4][R4.64] ;  /* 0x0000000404057981 */ /* 0x000f28000c1e1900 */
[----:B---3--:R-:W4:Y:S02]  /*0100*/  LDG.E R9, desc[UR4][R6.64] ;  /* 0x0000000406097981 */ /* 0x008f24000c1e1900 */
[----:B----4-:R-:W-:-:S05]  /*0110*/  FFMA R9, R2, R5, R9 ;  /* 0x0000000502097223 */ /* 0x010fca0000000009 */
[----:B------:R-:W-:Y:S01]  /*0120*/  STG.E desc[UR4][R6.64], R9 ;  /* 0x0000000906007986 */ /* 0x000fe2000c101904 */
[----:B------:R-:W-:Y:S06]  /*0130*/  BAR.SYNC.DEFER_BLOCKING 0x0 ;  /* 0x0000000000007b1d */ /* 0x000fec0000010000 */
[----:B------:R-:W-:Y:S05]  /*0140*/  EXIT ;  /* 0x000000000000794d */ /* 0x000fea0003800000 */
.L_x_6:
        /* <DEDUP_REMOVED lines=11> */
.L_x_8:


//--------------------- .nv.shared.reserved.0     --------------------------
	.section	.nv.shared.reserved.0,"aw",@nobits
	.weak		__nv_reservedSMEM_offset_0_alias
	.size		__nv_reservedSMEM_offset_0_alias, 0, 64
	.other		__nv_reservedSMEM_offset_0_alias,@"STO_CUDA_RESERVED_SHARED STV_DEFAULT"
__nv_reservedSMEM_offset_0_alias:
	.zero		0
	.zero		64


//--------------------- .nv.constant0._Z24innerprod_cuda_sinthreadPfS_S_i --------------------------
	.section	.nv.constant0._Z24innerprod_cuda_sinthreadPfS_S_i,"a",@progbits
	.sectionflags	@""
	.align	4
.nv.constant0._Z24innerprod_cuda_sinthreadPfS_S_i:
	.zero		924


//--------------------- .nv.constant0._Z14innerprod_cudaPfS_S_i --------------------------
	.section	.nv.constant0._Z14innerprod_cudaPfS_S_i,"a",@progbits
	.sectionflags	@""
	.align	4
.nv.constant0._Z14innerprod_cudaPfS_S_i:
	.zero		924


//--------------------- SYMBOLS --------------------------

	.type		.nv.reservedSmem.offset0,@object
	.size		.nv.reservedSmem.offset0,0x4
